	.headerflags	@"EF_CUDA_TEXMODE_UNIFIED EF_CUDA_64BIT_ADDRESS EF_CUDA_ACCELERATORS EF_CUDA_SM90 EF_CUDA_VIRTUAL_SM(EF_CUDA_SM90)"
	.elftype	@"ET_EXEC"


//--------------------- .nv.info                  --------------------------
	.section	.nv.info,"",@"SHT_CUDA_INFO"
	.align	4


	//----- nvinfo : EIATTR_REGCOUNT
	.align		4
        /*0000*/ 	.byte	0x04, 0x2f
        /*0002*/ 	.short	(.L_3 - .L_2)
	.align		4
.L_2:
        /*0004*/ 	.word	index@(triton_poi_fused__native_batch_norm_legit_no_training_hardtanh_25)
        /*0008*/ 	.word	0x00000014


	//----- nvinfo : EIATTR_MIN_STACK_SIZE
	.align		4
.L_3:
        /*000c*/ 	.byte	0x04, 0x12
        /*000e*/ 	.short	(.L_5 - .L_4)
	.align		4
.L_4:
        /*0010*/ 	.word	index@(triton_poi_fused__native_batch_norm_legit_no_training_hardtanh_25)
        /*0014*/ 	.word	0x00000000


	//----- nvinfo : EIATTR_FRAME_SIZE
	.align		4
.L_5:
        /*0018*/ 	.byte	0x04, 0x11
        /*001a*/ 	.short	(.L_7 - .L_6)
	.align		4
.L_6:
        /*001c*/ 	.word	index@(triton_poi_fused__native_batch_norm_legit_no_training_hardtanh_25)
        /*0020*/ 	.word	0x00000000


	//----- nvinfo : EIATTR_MIN_STACK_SIZE
	.align		4
.L_7:
        /*0024*/ 	.byte	0x04, 0x12
        /*0026*/ 	.short	(.L_9 - .L_8)
	.align		4
.L_8:
        /*0028*/ 	.word	index@(triton_poi_fused__native_batch_norm_legit_no_training_hardtanh_25)
        /*002c*/ 	.word	0x00000000
.L_9:


//--------------------- .nv.info.triton_poi_fused__native_batch_norm_legit_no_training_hardtanh_25 --------------------------
	.section	.nv.info.triton_poi_fused__native_batch_norm_legit_no_training_hardtanh_25,"",@"SHT_CUDA_INFO"
	.sectionflags	@""
	.align	4


	//----- nvinfo : EIATTR_CUDA_API_VERSION
	.align		4
        /*0000*/ 	.byte	0x04, 0x37
        /*0002*/ 	.short	(.L_11 - .L_10)
.L_10:
        /*0004*/ 	.word	0x0000007c


	//----- nvinfo : EIATTR_KPARAM_INFO
	.align		4
.L_11:
        /*0008*/ 	.byte	0x04, 0x17
        /*000a*/ 	.short	(.L_13 - .L_12)
.L_12:
        /*000c*/ 	.word	0x00000000
        /*0010*/ 	.short	0x0006
        /*0012*/ 	.short	0x0030
        /*0014*/ 	.byte	0x00, 0xf0, 0x11, 0x00


	//----- nvinfo : EIATTR_KPARAM_INFO
	.align		4
.L_13:
        /*0018*/ 	.byte	0x04, 0x17
        /*001a*/ 	.short	(.L_15 - .L_14)
.L_14:
        /*001c*/ 	.word	0x00000000
        /*0020*/ 	.short	0x0005
        /*0022*/ 	.short	0x0028
        /*0024*/ 	.byte	0x00, 0xf4, 0x21, 0x00


	//----- nvinfo : EIATTR_KPARAM_INFO
	.align		4
.L_15:
        /*0028*/ 	.byte	0x04, 0x17
        /*002a*/ 	.short	(.L_17 - .L_16)
.L_16:
        /*002c*/ 	.word	0x00000000
        /*0030*/ 	.short	0x0004
        /*0032*/ 	.short	0x0020
        /*0034*/ 	.byte	0x00, 0xf4, 0x21, 0x00


	//----- nvinfo : EIATTR_KPARAM_INFO
	.align		4
.L_17:
        /*0038*/ 	.byte	0x04, 0x17
        /*003a*/ 	.short	(.L_19 - .L_18)
.L_18:
        /*003c*/ 	.word	0x00000000
        /*0040*/ 	.short	0x0003
        /*0042*/ 	.short	0x0018
        /*0044*/ 	.byte	0x00, 0xf4, 0x21, 0x00


	//----- nvinfo : EIATTR_KPARAM_INFO
	.align		4
.L_19:
        /*0048*/ 	.byte	0x04, 0x17
        /*004a*/ 	.short	(.L_21 - .L_20)
.L_20:
        /*004c*/ 	.word	0x00000000
        /*0050*/ 	.short	0x0002
        /*0052*/ 	.short	0x0010
        /*0054*/ 	.byte	0x00, 0xf4, 0x21, 0x00


	//----- nvinfo : EIATTR_KPARAM_INFO
	.align		4
.L_21:
        /*0058*/ 	.byte	0x04, 0x17
        /*005a*/ 	.short	(.L_23 - .L_22)
.L_22:
        /*005c*/ 	.word	0x00000000
        /*0060*/ 	.short	0x0001
        /*0062*/ 	.short	0x0008
        /*0064*/ 	.byte	0x00, 0xf4, 0x21, 0x00


	//----- nvinfo : EIATTR_KPARAM_INFO
	.align		4
.L_23:
        /*0068*/ 	.byte	0x04, 0x17
        /*006a*/ 	.short	(.L_25 - .L_24)
.L_24:
        /*006c*/ 	.word	0x00000000
        /*0070*/ 	.short	0x0000
        /*0072*/ 	.short	0x0000
        /*0074*/ 	.byte	0x00, 0xf4, 0x21, 0x00


	//----- nvinfo : EIATTR_SPARSE_MMA_MASK
	.align		4
.L_25:
        /*0078*/ 	.byte	0x03, 0x50
        /*007a*/ 	.short	0x0000


	//----- nvinfo : EIATTR_MAXREG_COUNT
	.align		4
        /*007c*/ 	.byte	0x03, 0x1b
        /*007e*/ 	.short	0x00ff


	//----- nvinfo : EIATTR_EXIT_INSTR_OFFSETS
	.align		4
        /*0080*/ 	.byte	0x04, 0x1c
        /*0082*/ 	.short	(.L_27 - .L_26)


	//   ....[0]....
.L_26:
        /*0084*/ 	.word	0x00000330


	//   ....[1]....
        /*0088*/ 	.word	0x00000350


	//----- nvinfo : EIATTR_REQNTID
	.align		4
.L_27:
        /*008c*/ 	.byte	0x04, 0x10
        /*008e*/ 	.short	(.L_29 - .L_28)
.L_28:
        /*0090*/ 	.word	0x00000080
        /*0094*/ 	.word	0x00000001
        /*0098*/ 	.word	0x00000001


	//----- nvinfo : EIATTR_CBANK_PARAM_SIZE
	.align		4
.L_29:
        /*009c*/ 	.byte	0x03, 0x19
        /*009e*/ 	.short	0x0034


	//----- nvinfo : EIATTR_PARAM_CBANK
	.align		4
        /*00a0*/ 	.byte	0x04, 0x0a
        /*00a2*/ 	.short	(.L_31 - .L_30)
	.align		4
.L_30:
        /*00a4*/ 	.word	index@(.nv.constant0.triton_poi_fused__native_batch_norm_legit_no_training_hardtanh_25)
        /*00a8*/ 	.short	0x0210
        /*00aa*/ 	.short	0x0034


	//----- nvinfo : EIATTR_SW_WAR
	.align		4
.L_31:
        /*00ac*/ 	.byte	0x04, 0x36
        /*00ae*/ 	.short	(.L_33 - .L_32)
.L_32:
        /*00b0*/ 	.word	0x00000008
.L_33:


//--------------------- .nv.callgraph             --------------------------
	.section	.nv.callgraph,"",@"SHT_CUDA_CALLGRAPH"
	.align	4
	.sectionentsize	8
	.align		4
        /*0000*/ 	.word	0x00000000
	.align		4
        /*0004*/ 	.word	0xffffffff
	.align		4
        /*0008*/ 	.word	0x00000000
	.align		4
        /*000c*/ 	.word	0xfffffffe
	.align		4
        /*0010*/ 	.word	0x00000000
	.align		4
        /*0014*/ 	.word	0xfffffffd
	.align		4
        /*0018*/ 	.word	0x00000000
	.align		4
        /*001c*/ 	.word	0xfffffffc


//--------------------- .nv.constant4             --------------------------
	.section	.nv.constant4,"a",@progbits
	.align	8
	.align		8
.nv.constant4:
        /*0000*/ 	.dword	_$_str
	.align		8
        /*0008*/ 	.dword	_$_str_$_2


//--------------------- .text.triton_poi_fused__native_batch_norm_legit_no_training_hardtanh_25 --------------------------
	.section	.text.triton_poi_fused__native_batch_norm_legit_no_training_hardtanh_25,"ax",@progbits
	.align	128
        .global         triton_poi_fused__native_batch_norm_legit_no_training_hardtanh_25
        .type           triton_poi_fused__native_batch_norm_legit_no_training_hardtanh_25,@function
        .size           triton_poi_fused__native_batch_norm_legit_no_training_hardtanh_25,(.L_x_1 - triton_poi_fused__native_batch_norm_legit_no_training_hardtanh_25)
        .other          triton_poi_fused__native_batch_norm_legit_no_training_hardtanh_25,@"STO_CUDA_ENTRY STV_DEFAULT"
triton_poi_fused__native_batch_norm_legit_no_training_hardtanh_25:
.text.triton_poi_fused__native_batch_norm_legit_no_training_hardtanh_25:
[----:B------:R-:W0:Y:S01]  /*0000*/  LDC R1, c[0x0][0x28] ;  /* 0x00000a00ff017b82 */ /* 0x000e220000000800 */
[----:B------:R-:W1:Y:S07]  /*0010*/  S2R R2, SR_TID.X ;  /* 0x0000000000027919 */ /* 0x000e6e0000002100 */
[----:B------:R-:W2:Y:S01]  /*0020*/  LDC.64 R8, c[0x0][0x220] ;  /* 0x00008800ff087b82 */ /* 0x000ea20000000a00 */
[----:B------:R-:W-:Y:S01]  /*0030*/  ULDC.64 UR4, c[0x0][0x208] ;  /* 0x0000820000047ab9 */ /* 0x000fe20000000a00 */
[----:B------:R-:W3:Y:S06]  /*0040*/  S2R R3, SR_CTAID.X ;  /* 0x0000000000037919 */ /* 0x000eec0000002500 */
[----:B------:R-:W4:Y:S08]  /*0050*/  LDC.64 R6, c[0x0][0x218] ;  /* 0x00008600ff067b82 */ /* 0x000f300000000a00 */
[----:B------:R-:W5:Y:S08]  /*0060*/  LDC.64 R10, c[0x0][0x228] ;  /* 0x00008a00ff0a7b82 */ /* 0x000f700000000a00 */
[----:B------:R-:W5:Y:S01]  /*0070*/  LDC.64 R12, c[0x0][0x230] ;  /* 0x00008c00ff0c7b82 */ /* 0x000f620000000a00 */
[----:B-1----:R-:W-:-:S04]  /*0080*/  LOP3.LUT R2, R2, 0x7f, RZ, 0xc0, !PT ;  /* 0x0000007f02027812 */ /* 0x002fc800078ec0ff */
[----:B---3--:R-:W-:Y:S01]  /*0090*/  LEA R3, R3, R2, 0x7 ;  /* 0x0000000203037211 */ /* 0x008fe200078e38ff */
[----:B------:R-:W-:-:S03]  /*00a0*/  HFMA2.MMA R2, -RZ, RZ, 0, 0 ;  /* 0x00000000ff027435 */ /* 0x000fc600000001ff */
[----:B------:R-:W-:-:S07]  /*00b0*/  ISETP.GE.AND P0, PT, R3, 0x3c00, PT ;  /* 0x00003c000300780c */ /* 0x000fce0003f06270 */
[----:B------:R-:W-:-:S05]  /*00c0*/  IMAD.HI R0, R3, -0x77777777, R2 ;  /* 0x8888888903007827 */ /* 0x000fca00078e0202 */
[----:B------:R-:W-:-:S04]  /*00d0*/  SHF.R.U32.HI R5, RZ, 0x1f, R0 ;  /* 0x0000001fff057819 */ /* 0x000fc80000011600 */
[----:B------:R-:W-:-:S05]  /*00e0*/  LEA.HI.SX32 R5, R0, R5, 0x17 ;  /* 0x0000000500057211 */ /* 0x000fca00078fbaff */
[----:B------:R-:W-:Y:S02]  /*00f0*/  IMAD R15, R5, -0x3c0, R3 ;  /* 0xfffffc40050f7824 */ /* 0x000fe400078e0203 */
[----:B------:R-:W1:Y:S02]  /*0100*/  LDC.64 R4, c[0x0][0x210] ;  /* 0x00008400ff047b82 */ /* 0x000e640000000a00 */
[----:B--2---:R-:W-:-:S05]  /*0110*/  IMAD.WIDE R8, R15, 0x4, R8 ;  /* 0x000000040f087825 */ /* 0x004fca00078e0208 */
[----:B------:R5:W2:Y:S01]  /*0120*/  @!P0 LDG.E.EL R2, desc[UR4][R8.64] ;  /* 0x0000000408028981 */ /* 0x000aa2000c2e1900 */
[----:B------:R-:W-:Y:S01]  /*0130*/  HFMA2.MMA R17, -RZ, RZ, 0, 0 ;  /* 0x00000000ff117435 */ /* 0x000fe200000001ff */
[----:B------:R-:W-:Y:S01]  /*0140*/  MOV R0, RZ ;  /* 0x000000ff00007202 */ /* 0x000fe20000000f00 */
[----:B----4-:R-:W-:-:S04]  /*0150*/  IMAD.WIDE R6, R15, 0x4, R6 ;  /* 0x000000040f067825 */ /* 0x010fc800078e0206 */
[----:B-----5:R-:W-:-:S04]  /*0160*/  IMAD.WIDE R8, R15, 0x4, R10 ;  /* 0x000000040f087825 */ /* 0x020fc800078e020a */
[----:B------:R-:W3:Y:S01]  /*0170*/  @!P0 LDG.E.EL R17, desc[UR4][R6.64] ;  /* 0x0000000406118981 */ /* 0x000ee2000c2e1900 */
[----:B-1----:R-:W-:-:S04]  /*0180*/  IMAD.WIDE R4, R3, 0x4, R4 ;  /* 0x0000000403047825 */ /* 0x002fc800078e0204 */
[----:B0-----:R-:W-:Y:S01]  /*0190*/  IMAD.WIDE R10, R15, 0x4, R12 ;  /* 0x000000040f0a7825 */ /* 0x001fe200078e020c */
[----:B------:R0:W3:Y:S01]  /*01a0*/  @!P0 LDG.E R0, desc[UR4][R4.64] ;  /* 0x0000000404008981 */ /* 0x0000e2000c1e1900 */
[----:B------:R-:W-:-:S06]  /*01b0*/  CS2R R12, SRZ ;  /* 0x00000000000c7805 */ /* 0x000fcc000001ff00 */
[----:B------:R-:W4:Y:S04]  /*01c0*/  @!P0 LDG.E.EL R12, desc[UR4][R8.64] ;  /* 0x00000004080c8981 */ /* 0x000f28000c2e1900 */
[----:B------:R-:W4:Y:S01]  /*01d0*/  @!P0 LDG.E.EL R13, desc[UR4][R10.64] ;  /* 0x000000040a0d8981 */ /* 0x000f22000c2e1900 */
[----:B0-----:R-:W-:Y:S01]  /*01e0*/  MOV R5, 0x3e800000 ;  /* 0x3e80000000057802 */ /* 0x001fe20000000f00 */
[----:B--2---:R-:W-:-:S04]  /*01f0*/  FADD R2, R2, 9.9999997473787516356e-06 ;  /* 0x3727c5ac02027421 */ /* 0x004fc80000000000 */
[----:B------:R-:W0:Y:S02]  /*0200*/  MUFU.SQRT R14, R2 ;  /* 0x00000002000e7308 */ /* 0x000e240000002000 */
[C---:B0-----:R-:W-:Y:S02]  /*0210*/  FSETP.GT.AND P1, PT, R14.reuse, 8.50705917302346158658e+37, PT ;  /* 0x7e8000000e00780b */ /* 0x041fe40003f24000 */
[----:B------:R-:W-:-:S11]  /*0220*/  FSETP.GEU.AND P2, PT, R14, 1.175494350822287508e-38, PT ;  /* 0x008000000e00780b */ /* 0x000fd60003f4e000 */
[----:B------:R-:W-:-:S04]  /*0230*/  @P1 FMUL R14, R14, 0.25 ;  /* 0x3e8000000e0e1820 */ /* 0x000fc80000400000 */
[----:B------:R-:W-:-:S06]  /*0240*/  @!P2 FMUL R14, R14, 16777216 ;  /* 0x4b8000000e0ea820 */ /* 0x000fcc0000400000 */
[----:B------:R-:W0:Y:S01]  /*0250*/  MUFU.RCP R14, R14 ;  /* 0x0000000e000e7308 */ /* 0x000e220000001000 */
[----:B------:R-:W-:Y:S01]  /*0260*/  FSEL R5, R5, 1, P1 ;  /* 0x3f80000005057808 */ /* 0x000fe20000800000 */
[----:B---3--:R-:W-:-:S04]  /*0270*/  FADD R0, -R17, R0 ;  /* 0x0000000011007221 */ /* 0x008fc80000000100 */
[----:B------:R-:W-:-:S04]  /*0280*/  @!P2 FMUL R5, R5, 16777216 ;  /* 0x4b8000000505a820 */ /* 0x000fc80000400000 */
[----:B0-----:R-:W-:-:S04]  /*0290*/  FMUL R5, R14, R5 ;  /* 0x000000050e057220 */ /* 0x001fc80000400000 */
[----:B------:R-:W-:Y:S02]  /*02a0*/  FMUL R0, R0, R5 ;  /* 0x0000000500007220 */ /* 0x000fe40000400000 */
[----:B------:R-:W0:Y:S02]  /*02b0*/  LDC.64 R4, c[0x0][0x238] ;  /* 0x00008e00ff047b82 */ /* 0x000e240000000a00 */
[----:B----4-:R-:W-:-:S05]  /*02c0*/  FFMA R0, R0, R12, R13 ;  /* 0x0000000c00007223 */ /* 0x010fca000000000d */
[----:B------:R-:W-:-:S04]  /*02d0*/  FSETP.GTU.AND P1, PT, R0, RZ, PT ;  /* 0x000000ff0000720b */ /* 0x000fc80003f2c000 */
[----:B------:R-:W-:-:S04]  /*02e0*/  FSEL R7, R0, RZ, P1 ;  /* 0x000000ff00077208 */ /* 0x000fc80000800000 */
[C---:B------:R-:W-:Y:S02]  /*02f0*/  FSETP.GEU.AND P2, PT, R7.reuse, 6, PT ;  /* 0x40c000000700780b */ /* 0x040fe40003f4e000 */
[----:B------:R-:W-:Y:S01]  /*0300*/  FSETP.NAN.AND P1, PT, R7, R7, PT ;  /* 0x000000070700720b */ /* 0x000fe20003f28000 */
[----:B0-----:R-:W-:-:S10]  /*0310*/  IMAD.WIDE R2, R3, 0x4, R4 ;  /* 0x0000000403027825 */ /* 0x001fd400078e0204 */
[----:B------:R-:W-:Y:S01]  /*0320*/  @P2 SEL R7, R7, 0x40c00000, P1 ;  /* 0x40c0000007072807 */ /* 0x000fe20000800000 */
[----:B------:R-:W-:Y:S06]  /*0330*/  @P0 EXIT ;  /* 0x000000000000094d */ /* 0x000fec0003800000 */
[----:B------:R-:W-:Y:S01]  /*0340*/  STG.E desc[UR4][R2.64], R7 ;  /* 0x0000000702007986 */ /* 0x000fe2000c101904 */
[----:B------:R-:W-:Y:S05]  /*0350*/  EXIT ;  /* 0x000000000000794d */ /* 0x000fea0003800000 */
.L_x_0:
[----:B------:R-:W-:-:S00]  /*0360*/  BRA `(.L_x_0) ;  /* 0xfffffffc00fc7947 */ /* 0x000fc0000383ffff */
[----:B------:R-:W-:-:S00]  /*0370*/  NOP ;  /* 0x0000000000007918 */ /* 0x000fc00000000000 */
        /* <DEDUP_REMOVED lines=8> */
.L_x_1:


//--------------------- .nv.global.init           --------------------------
	.section	.nv.global.init,"aw",@progbits
.nv.global.init:
	.type		_$_str,@object
	.size		_$_str,(_$_str_$_2 - _$_str)
_$_str:
        /*0000*/ 	.byte	0x5f, 0x5f, 0x43, 0x55, 0x44, 0x41, 0x5f, 0x46, 0x54, 0x5a, 0x00
	.type		_$_str_$_2,@object
	.size		_$_str_$_2,(.L_1 - _$_str_$_2)
_$_str_$_2:
        /*000b*/ 	.byte	0x5f, 0x5f, 0x43, 0x55, 0x44, 0x41, 0x5f, 0x50, 0x52, 0x45, 0x43, 0x5f, 0x53, 0x51, 0x52, 0x54
        /*001b*/ 	.byte	0x00
.L_1:


//--------------------- .nv.constant0.triton_poi_fused__native_batch_norm_legit_no_training_hardtanh_25 --------------------------
	.section	.nv.constant0.triton_poi_fused__native_batch_norm_legit_no_training_hardtanh_25,"a",@progbits
	.sectionflags	@""
	.align	4
.nv.constant0.triton_poi_fused__native_batch_norm_legit_no_training_hardtanh_25:
	.zero		580
